//
// Generated by NVIDIA NVVM Compiler
//
// Compiler Build ID: CL-36424714
// Cuda compilation tools, release 13.0, V13.0.88
// Based on NVVM 20.0.0
//

.version 9.0
.target sm_100
.address_size 64

	// .globl	_Z17convolution2D_GPUPjS_iii
.const .align 4 .b8 d_kernel[36];

.visible .entry _Z17convolution2D_GPUPjS_iii(
	.param .u64 .ptr .align 1 _Z17convolution2D_GPUPjS_iii_param_0,
	.param .u64 .ptr .align 1 _Z17convolution2D_GPUPjS_iii_param_1,
	.param .u32 _Z17convolution2D_GPUPjS_iii_param_2,
	.param .u32 _Z17convolution2D_GPUPjS_iii_param_3,
	.param .u32 _Z17convolution2D_GPUPjS_iii_param_4
)
{
	.reg .pred 	%p<90>;
	.reg .b32 	%r<178>;
	.reg .b64 	%rd<67>;

	ld.param.u64 	%rd5, [_Z17convolution2D_GPUPjS_iii_param_0];
	ld.param.u64 	%rd4, [_Z17convolution2D_GPUPjS_iii_param_1];
	ld.param.u32 	%r77, [_Z17convolution2D_GPUPjS_iii_param_2];
	ld.param.u32 	%r78, [_Z17convolution2D_GPUPjS_iii_param_3];
	ld.param.u32 	%r79, [_Z17convolution2D_GPUPjS_iii_param_4];
	cvta.to.global.u64 	%rd1, %rd5;
	mov.u32 	%r80, %ctaid.y;
	mov.u32 	%r81, %ntid.y;
	mov.u32 	%r82, %tid.y;
	mad.lo.s32 	%r1, %r80, %r81, %r82;
	mov.u32 	%r83, %ctaid.x;
	mov.u32 	%r84, %ntid.x;
	mov.u32 	%r85, %tid.x;
	mad.lo.s32 	%r2, %r83, %r84, %r85;
	max.s32 	%r86, %r1, %r2;
	setp.ge.s32 	%p2, %r86, %r77;
	@%p2 bra 	$L__BB0_47;
	setp.lt.s32 	%p3, %r78, 1;
	mov.b32 	%r152, 0;
	@%p3 bra 	$L__BB0_44;
	shr.u32 	%r89, %r78, 1;
	sub.s32 	%r3, %r1, %r89;
	sub.s32 	%r4, %r2, %r89;
	and.b32  	%r5, %r78, 7;
	add.s32 	%r6, %r5, -1;
	and.b32  	%r7, %r78, 3;
	and.b32  	%r8, %r78, 2147483640;
	and.b32  	%r9, %r78, 1;
	mov.b32 	%r148, 0;
	mov.u64 	%rd62, d_kernel;
	mov.u32 	%r152, %r148;
$L__BB0_3:
	setp.lt.u32 	%p4, %r78, 8;
	add.s32 	%r92, %r3, %r148;
	setp.gt.s32 	%p5, %r92, -1;
	setp.lt.s32 	%p6, %r92, %r77;
	and.pred  	%p1, %p5, %p6;
	mul.lo.s32 	%r12, %r92, %r77;
	mul.lo.s32 	%r13, %r148, %r78;
	mov.b32 	%r168, 0;
	@%p4 bra 	$L__BB0_22;
	mov.b32 	%r150, 0;
	cvt.u64.u32 	%rd11, %r13;
$L__BB0_5:
	.pragma "nounroll";
	add.s32 	%r16, %r4, %r150;
	setp.gt.s32 	%p7, %r16, -1;
	setp.lt.s32 	%p8, %r16, %r77;
	and.pred  	%p9, %p7, %p8;
	and.pred  	%p10, %p1, %p9;
	not.pred 	%p11, %p10;
	@%p11 bra 	$L__BB0_7;
	add.s32 	%r94, %r16, %r12;
	mul.wide.u32 	%rd6, %r94, 4;
	add.s64 	%rd7, %rd1, %rd6;
	ld.global.u32 	%r95, [%rd7];
	add.s32 	%r96, %r150, %r13;
	mul.wide.u32 	%rd8, %r96, 4;
	add.s64 	%rd10, %rd62, %rd8;
	ld.const.u32 	%r97, [%rd10];
	mad.lo.s32 	%r152, %r97, %r95, %r152;
$L__BB0_7:
	add.s32 	%r19, %r16, 1;
	setp.gt.s32 	%p12, %r19, -1;
	setp.lt.s32 	%p13, %r19, %r77;
	and.pred  	%p14, %p12, %p13;
	and.pred  	%p15, %p1, %p14;
	cvt.u64.u32 	%rd12, %r150;
	add.s64 	%rd13, %rd12, %rd11;
	shl.b64 	%rd14, %rd13, 2;
	add.s64 	%rd2, %rd62, %rd14;
	not.pred 	%p16, %p15;
	@%p16 bra 	$L__BB0_9;
	add.s32 	%r98, %r19, %r12;
	mul.wide.u32 	%rd16, %r98, 4;
	add.s64 	%rd17, %rd1, %rd16;
	ld.global.u32 	%r99, [%rd17];
	ld.const.u32 	%r100, [%rd2+4];
	mad.lo.s32 	%r152, %r100, %r99, %r152;
$L__BB0_9:
	add.s32 	%r22, %r16, 2;
	setp.gt.s32 	%p17, %r22, -1;
	setp.lt.s32 	%p18, %r22, %r77;
	and.pred  	%p19, %p17, %p18;
	and.pred  	%p20, %p1, %p19;
	not.pred 	%p21, %p20;
	@%p21 bra 	$L__BB0_11;
	add.s32 	%r101, %r22, %r12;
	mul.wide.u32 	%rd18, %r101, 4;
	add.s64 	%rd19, %rd1, %rd18;
	ld.global.u32 	%r102, [%rd19];
	ld.const.u32 	%r103, [%rd2+8];
	mad.lo.s32 	%r152, %r103, %r102, %r152;
$L__BB0_11:
	add.s32 	%r25, %r16, 3;
	setp.gt.s32 	%p22, %r25, -1;
	setp.lt.s32 	%p23, %r25, %r77;
	and.pred  	%p24, %p22, %p23;
	and.pred  	%p25, %p1, %p24;
	not.pred 	%p26, %p25;
	@%p26 bra 	$L__BB0_13;
	add.s32 	%r104, %r25, %r12;
	mul.wide.u32 	%rd20, %r104, 4;
	add.s64 	%rd21, %rd1, %rd20;
	ld.global.u32 	%r105, [%rd21];
	ld.const.u32 	%r106, [%rd2+12];
	mad.lo.s32 	%r152, %r106, %r105, %r152;
$L__BB0_13:
	add.s32 	%r28, %r16, 4;
	setp.gt.s32 	%p27, %r28, -1;
	setp.lt.s32 	%p28, %r28, %r77;
	and.pred  	%p29, %p27, %p28;
	and.pred  	%p30, %p1, %p29;
	not.pred 	%p31, %p30;
	@%p31 bra 	$L__BB0_15;
	add.s32 	%r107, %r28, %r12;
	mul.wide.u32 	%rd22, %r107, 4;
	add.s64 	%rd23, %rd1, %rd22;
	ld.global.u32 	%r108, [%rd23];
	ld.const.u32 	%r109, [%rd2+16];
	mad.lo.s32 	%r152, %r109, %r108, %r152;
$L__BB0_15:
	add.s32 	%r31, %r16, 5;
	setp.gt.s32 	%p32, %r31, -1;
	setp.lt.s32 	%p33, %r31, %r77;
	and.pred  	%p34, %p32, %p33;
	and.pred  	%p35, %p1, %p34;
	not.pred 	%p36, %p35;
	@%p36 bra 	$L__BB0_17;
	add.s32 	%r110, %r31, %r12;
	mul.wide.u32 	%rd24, %r110, 4;
	add.s64 	%rd25, %rd1, %rd24;
	ld.global.u32 	%r111, [%rd25];
	ld.const.u32 	%r112, [%rd2+20];
	mad.lo.s32 	%r152, %r112, %r111, %r152;
$L__BB0_17:
	add.s32 	%r34, %r16, 6;
	setp.gt.s32 	%p37, %r34, -1;
	setp.lt.s32 	%p38, %r34, %r77;
	and.pred  	%p39, %p37, %p38;
	and.pred  	%p40, %p1, %p39;
	not.pred 	%p41, %p40;
	@%p41 bra 	$L__BB0_19;
	add.s32 	%r113, %r34, %r12;
	mul.wide.u32 	%rd26, %r113, 4;
	add.s64 	%rd27, %rd1, %rd26;
	ld.global.u32 	%r114, [%rd27];
	ld.const.u32 	%r115, [%rd2+24];
	mad.lo.s32 	%r152, %r115, %r114, %r152;
$L__BB0_19:
	add.s32 	%r37, %r16, 7;
	setp.gt.s32 	%p42, %r37, -1;
	setp.lt.s32 	%p43, %r37, %r77;
	and.pred  	%p44, %p42, %p43;
	and.pred  	%p45, %p1, %p44;
	not.pred 	%p46, %p45;
	@%p46 bra 	$L__BB0_21;
	add.s32 	%r116, %r37, %r12;
	mul.wide.u32 	%rd28, %r116, 4;
	add.s64 	%rd29, %rd1, %rd28;
	ld.global.u32 	%r117, [%rd29];
	ld.const.u32 	%r118, [%rd2+28];
	mad.lo.s32 	%r152, %r118, %r117, %r152;
$L__BB0_21:
	add.s32 	%r150, %r150, 8;
	setp.ne.s32 	%p47, %r150, %r8;
	mov.u32 	%r168, %r8;
	@%p47 bra 	$L__BB0_5;
$L__BB0_22:
	setp.eq.s32 	%p48, %r5, 0;
	@%p48 bra 	$L__BB0_43;
	setp.lt.u32 	%p49, %r6, 3;
	@%p49 bra 	$L__BB0_33;
	add.s32 	%r44, %r4, %r168;
	setp.gt.s32 	%p50, %r44, -1;
	setp.lt.s32 	%p51, %r44, %r77;
	and.pred  	%p52, %p50, %p51;
	and.pred  	%p53, %p1, %p52;
	not.pred 	%p54, %p53;
	@%p54 bra 	$L__BB0_26;
	add.s32 	%r120, %r44, %r12;
	mul.wide.u32 	%rd30, %r120, 4;
	add.s64 	%rd31, %rd1, %rd30;
	ld.global.u32 	%r121, [%rd31];
	add.s32 	%r122, %r168, %r13;
	mul.wide.u32 	%rd32, %r122, 4;
	add.s64 	%rd34, %rd62, %rd32;
	ld.const.u32 	%r123, [%rd34];
	mad.lo.s32 	%r152, %r123, %r121, %r152;
$L__BB0_26:
	add.s32 	%r47, %r44, 1;
	setp.gt.s32 	%p55, %r47, -1;
	setp.lt.s32 	%p56, %r47, %r77;
	and.pred  	%p57, %p55, %p56;
	and.pred  	%p58, %p1, %p57;
	cvt.u64.u32 	%rd35, %r13;
	cvt.u64.u32 	%rd36, %r168;
	add.s64 	%rd37, %rd36, %rd35;
	shl.b64 	%rd38, %rd37, 2;
	add.s64 	%rd3, %rd62, %rd38;
	not.pred 	%p59, %p58;
	@%p59 bra 	$L__BB0_28;
	add.s32 	%r124, %r47, %r12;
	mul.wide.u32 	%rd40, %r124, 4;
	add.s64 	%rd41, %rd1, %rd40;
	ld.global.u32 	%r125, [%rd41];
	ld.const.u32 	%r126, [%rd3+4];
	mad.lo.s32 	%r152, %r126, %r125, %r152;
$L__BB0_28:
	add.s32 	%r50, %r44, 2;
	setp.gt.s32 	%p60, %r50, -1;
	setp.lt.s32 	%p61, %r50, %r77;
	and.pred  	%p62, %p60, %p61;
	and.pred  	%p63, %p1, %p62;
	not.pred 	%p64, %p63;
	@%p64 bra 	$L__BB0_30;
	add.s32 	%r127, %r50, %r12;
	mul.wide.u32 	%rd42, %r127, 4;
	add.s64 	%rd43, %rd1, %rd42;
	ld.global.u32 	%r128, [%rd43];
	ld.const.u32 	%r129, [%rd3+8];
	mad.lo.s32 	%r152, %r129, %r128, %r152;
$L__BB0_30:
	add.s32 	%r53, %r44, 3;
	setp.gt.s32 	%p65, %r53, -1;
	setp.lt.s32 	%p66, %r53, %r77;
	and.pred  	%p67, %p65, %p66;
	and.pred  	%p68, %p1, %p67;
	not.pred 	%p69, %p68;
	@%p69 bra 	$L__BB0_32;
	add.s32 	%r130, %r53, %r12;
	mul.wide.u32 	%rd44, %r130, 4;
	add.s64 	%rd45, %rd1, %rd44;
	ld.global.u32 	%r131, [%rd45];
	ld.const.u32 	%r132, [%rd3+12];
	mad.lo.s32 	%r152, %r132, %r131, %r152;
$L__BB0_32:
	add.s32 	%r168, %r168, 4;
$L__BB0_33:
	setp.eq.s32 	%p70, %r7, 0;
	@%p70 bra 	$L__BB0_43;
	setp.eq.s32 	%p71, %r7, 1;
	@%p71 bra 	$L__BB0_40;
	add.s32 	%r60, %r4, %r168;
	setp.gt.s32 	%p72, %r60, -1;
	setp.lt.s32 	%p73, %r60, %r77;
	and.pred  	%p74, %p72, %p73;
	and.pred  	%p75, %p1, %p74;
	not.pred 	%p76, %p75;
	@%p76 bra 	$L__BB0_37;
	add.s32 	%r134, %r60, %r12;
	mul.wide.u32 	%rd46, %r134, 4;
	add.s64 	%rd47, %rd1, %rd46;
	ld.global.u32 	%r135, [%rd47];
	add.s32 	%r136, %r168, %r13;
	mul.wide.u32 	%rd48, %r136, 4;
	add.s64 	%rd50, %rd62, %rd48;
	ld.const.u32 	%r137, [%rd50];
	mad.lo.s32 	%r152, %r137, %r135, %r152;
$L__BB0_37:
	add.s32 	%r63, %r60, 1;
	setp.gt.s32 	%p77, %r63, -1;
	setp.lt.s32 	%p78, %r63, %r77;
	and.pred  	%p79, %p77, %p78;
	and.pred  	%p80, %p1, %p79;
	not.pred 	%p81, %p80;
	@%p81 bra 	$L__BB0_39;
	add.s32 	%r138, %r63, %r12;
	mul.wide.u32 	%rd51, %r138, 4;
	add.s64 	%rd52, %rd1, %rd51;
	ld.global.u32 	%r139, [%rd52];
	cvt.u64.u32 	%rd53, %r13;
	cvt.u64.u32 	%rd54, %r168;
	add.s64 	%rd55, %rd54, %rd53;
	shl.b64 	%rd56, %rd55, 2;
	add.s64 	%rd58, %rd62, %rd56;
	ld.const.u32 	%r140, [%rd58+4];
	mad.lo.s32 	%r152, %r140, %r139, %r152;
$L__BB0_39:
	add.s32 	%r168, %r168, 2;
$L__BB0_40:
	setp.eq.s32 	%p82, %r9, 0;
	@%p82 bra 	$L__BB0_43;
	add.s32 	%r70, %r4, %r168;
	setp.gt.s32 	%p83, %r70, -1;
	setp.lt.s32 	%p84, %r70, %r77;
	and.pred  	%p85, %p83, %p84;
	and.pred  	%p86, %p1, %p85;
	not.pred 	%p87, %p86;
	@%p87 bra 	$L__BB0_43;
	add.s32 	%r141, %r70, %r12;
	mul.wide.u32 	%rd59, %r141, 4;
	add.s64 	%rd60, %rd1, %rd59;
	ld.global.u32 	%r142, [%rd60];
	add.s32 	%r143, %r168, %r13;
	mul.wide.u32 	%rd61, %r143, 4;
	add.s64 	%rd63, %rd62, %rd61;
	ld.const.u32 	%r144, [%rd63];
	mad.lo.s32 	%r152, %r144, %r142, %r152;
$L__BB0_43:
	add.s32 	%r148, %r148, 1;
	setp.ne.s32 	%p88, %r148, %r78;
	@%p88 bra 	$L__BB0_3;
$L__BB0_44:
	setp.eq.s32 	%p89, %r79, 1;
	@%p89 bra 	$L__BB0_46;
	div.s32 	%r152, %r152, %r79;
$L__BB0_46:
	max.s32 	%r145, %r152, 0;
	min.s32 	%r146, %r145, 255;
	mad.lo.s32 	%r147, %r77, %r1, %r2;
	cvta.to.global.u64 	%rd64, %rd4;
	mul.wide.s32 	%rd65, %r147, 4;
	add.s64 	%rd66, %rd64, %rd65;
	st.global.u32 	[%rd66], %r146;
$L__BB0_47:
	ret;

}


// ===== COMPILED SASS (sm_100) =====

	.target	sm_100

	.elftype	@"ET_EXEC"


//--------------------- .note.nv.tkinfo           --------------------------
	.section	.note.nv.tkinfo,"",@"SHT_NOTE"
	.sectionflags	@"SHF_NOTE_NV_TKINFO"
	.tkinfo
        /*0018*/ 	.word	0x00000002
        /*0030*/ 	.string	""
        /*0030*/ 	.string	"ptxas"
        /*0030*/ 	.string	"Cuda compilation tools, release 13.0, V13.0.88"
        /*0030*/ 	.string	"Build cuda_13.0.r13.0/compiler.36424714_0"
        /*0030*/ 	.string	"-arch sm_100 -m 64 "



//--------------------- .note.nv.cuinfo           --------------------------
	.section	.note.nv.cuinfo,"",@"SHT_NOTE"
	.sectionflags	@"SHF_NOTE_NV_CUINFO"
        /*0018*/ 	.short	0x0002
        /*001a*/ 	.short	0x0064
        /*001c*/ 	.short	0x0082
	.zero		2


//--------------------- .nv.info                  --------------------------
	.section	.nv.info,"",@"SHT_CUDA_INFO"
	.align	4


	//----- nvinfo : EIATTR_REGCOUNT
	.align		4
        /*0000*/ 	.byte	0x04, 0x2f
        /*0002*/ 	.short	(.L_2 - .L_1)
	.align		4
.L_1:
        /*0004*/ 	.word	index@(_Z17convolution2D_GPUPjS_iii)
        /*0008*/ 	.word	0x0000001f


	//----- nvinfo : EIATTR_FRAME_SIZE
	.align		4
.L_2:
        /*000c*/ 	.byte	0x04, 0x11
        /*000e*/ 	.short	(.L_4 - .L_3)
	.align		4
.L_3:
        /*0010*/ 	.word	index@(_Z17convolution2D_GPUPjS_iii)
        /*0014*/ 	.word	0x00000000


	//----- nvinfo : EIATTR_MIN_STACK_SIZE
	.align		4
.L_4:
        /*0018*/ 	.byte	0x04, 0x12
        /*001a*/ 	.short	(.L_6 - .L_5)
	.align		4
.L_5:
        /*001c*/ 	.word	index@(_Z17convolution2D_GPUPjS_iii)
        /*0020*/ 	.word	0x00000000
.L_6:


//--------------------- .nv.compat                --------------------------
	.section	.nv.compat,"",@"SHT_CUDA_COMPAT_INFO"
	.align	4
        /*0000*/ 	.byte	0x02, 0x09, 0x00, 0x00, 0x02, 0x02, 0x01, 0x00, 0x02, 0x05, 0x05, 0x00, 0x03, 0x07, 0x01, 0x01
        /*0010*/ 	.byte	0x02, 0x03, 0x00, 0x00, 0x02, 0x06, 0x01, 0x00, 0x04, 0x0b, 0x08, 0x00, 0x09, 0x00, 0x00, 0x00
        /*0020*/ 	.byte	0x00, 0x00, 0x00, 0x00


//--------------------- .nv.info._Z17convolution2D_GPUPjS_iii --------------------------
	.section	.nv.info._Z17convolution2D_GPUPjS_iii,"",@"SHT_CUDA_INFO"
	.sectionflags	@""
	.align	4


	//----- nvinfo : EIATTR_CUDA_API_VERSION
	.align		4
        /*0000*/ 	.byte	0x04, 0x37
        /*0002*/ 	.short	(.L_8 - .L_7)
.L_7:
        /*0004*/ 	.word	0x00000082


	//----- nvinfo : EIATTR_KPARAM_INFO
	.align		4
.L_8:
        /*0008*/ 	.byte	0x04, 0x17
        /*000a*/ 	.short	(.L_10 - .L_9)
.L_9:
        /*000c*/ 	.word	0x00000000
        /*0010*/ 	.short	0x0004
        /*0012*/ 	.short	0x0018
        /*0014*/ 	.byte	0x00, 0xf0, 0x11, 0x00


	//----- nvinfo : EIATTR_KPARAM_INFO
	.align		4
.L_10:
        /*0018*/ 	.byte	0x04, 0x17
        /*001a*/ 	.short	(.L_12 - .L_11)
.L_11:
        /*001c*/ 	.word	0x00000000
        /*0020*/ 	.short	0x0003
        /*0022*/ 	.short	0x0014
        /*0024*/ 	.byte	0x00, 0xf0, 0x11, 0x00


	//----- nvinfo : EIATTR_KPARAM_INFO
	.align		4
.L_12:
        /*0028*/ 	.byte	0x04, 0x17
        /*002a*/ 	.short	(.L_14 - .L_13)
.L_13:
        /*002c*/ 	.word	0x00000000
        /*0030*/ 	.short	0x0002
        /*0032*/ 	.short	0x0010
        /*0034*/ 	.byte	0x00, 0xf0, 0x11, 0x00


	//----- nvinfo : EIATTR_KPARAM_INFO
	.align		4
.L_14:
        /*0038*/ 	.byte	0x04, 0x17
        /*003a*/ 	.short	(.L_16 - .L_15)
.L_15:
        /*003c*/ 	.word	0x00000000
        /*0040*/ 	.short	0x0001
        /*0042*/ 	.short	0x0008
        /*0044*/ 	.byte	0x00, 0xf5, 0x21, 0x00


	//----- nvinfo : EIATTR_KPARAM_INFO
	.align		4
.L_16:
        /*0048*/ 	.byte	0x04, 0x17
        /*004a*/ 	.short	(.L_18 - .L_17)
.L_17:
        /*004c*/ 	.word	0x00000000
        /*0050*/ 	.short	0x0000
        /*0052*/ 	.short	0x0000
        /*0054*/ 	.byte	0x00, 0xf5, 0x21, 0x00


	//----- nvinfo : EIATTR_SPARSE_MMA_MASK
	.align		4
.L_18:
        /*0058*/ 	.byte	0x03, 0x50
        /*005a*/ 	.short	0x0000


	//----- nvinfo : EIATTR_MAXREG_COUNT
	.align		4
        /*005c*/ 	.byte	0x03, 0x1b
        /*005e*/ 	.short	0x00ff


	//----- nvinfo : EIATTR_MERCURY_ISA_VERSION
	.align		4
        /*0060*/ 	.byte	0x03, 0x5f
        /*0062*/ 	.short	0x0101


	//----- nvinfo : EIATTR_VRC_CTA_INIT_COUNT
	.align		4
        /*0064*/ 	.byte	0x02, 0x4a
	.zero		1
	.zero		1


	//----- nvinfo : EIATTR_EXIT_INSTR_OFFSETS
	.align		4
        /*0068*/ 	.byte	0x04, 0x1c
        /*006a*/ 	.short	(.L_20 - .L_19)


	//   ....[0]....
.L_19:
        /*006c*/ 	.word	0x000000c0


	//   ....[1]....
        /*0070*/ 	.word	0x00000ff0


	//----- nvinfo : EIATTR_CRS_STACK_SIZE
	.align		4
.L_20:
        /*0074*/ 	.byte	0x04, 0x1e
        /*0076*/ 	.short	(.L_22 - .L_21)
.L_21:
        /*0078*/ 	.word	0x00000000


	//----- nvinfo : EIATTR_CBANK_PARAM_SIZE
	.align		4
.L_22:
        /*007c*/ 	.byte	0x03, 0x19
        /*007e*/ 	.short	0x001c


	//----- nvinfo : EIATTR_PARAM_CBANK
	.align		4
        /*0080*/ 	.byte	0x04, 0x0a
        /*0082*/ 	.short	(.L_24 - .L_23)
	.align		4
.L_23:
        /*0084*/ 	.word	index@(.nv.constant0._Z17convolution2D_GPUPjS_iii)
        /*0088*/ 	.short	0x0380
        /*008a*/ 	.short	0x001c


	//----- nvinfo : EIATTR_SW_WAR
	.align		4
.L_24:
        /*008c*/ 	.byte	0x04, 0x36
        /*008e*/ 	.short	(.L_26 - .L_25)
.L_25:
        /*0090*/ 	.word	0x00000008
.L_26:


//--------------------- .nv.callgraph             --------------------------
	.section	.nv.callgraph,"",@"SHT_CUDA_CALLGRAPH"
	.align	4
	.sectionentsize	8
	.align		4
        /*0000*/ 	.word	0x00000000
	.align		4
        /*0004*/ 	.word	0xffffffff
	.align		4
        /*0008*/ 	.word	0x00000000
	.align		4
        /*000c*/ 	.word	0xfffffffe
	.align		4
        /*0010*/ 	.word	0x00000000
	.align		4
        /*0014*/ 	.word	0xfffffffd
	.align		4
        /*0018*/ 	.word	0x00000000
	.align		4
        /*001c*/ 	.word	0xfffffffc


//--------------------- .nv.constant3             --------------------------
	.section	.nv.constant3,"a",@progbits
	.align	4
.nv.constant3:
	.type		d_kernel,@object
	.size		d_kernel,(.L_0 - d_kernel)
d_kernel:
	.zero		36
.L_0:


//--------------------- .text._Z17convolution2D_GPUPjS_iii --------------------------
	.section	.text._Z17convolution2D_GPUPjS_iii,"ax",@progbits
	.align	128
        .global         _Z17convolution2D_GPUPjS_iii
        .type           _Z17convolution2D_GPUPjS_iii,@function
        .size           _Z17convolution2D_GPUPjS_iii,(.L_x_10 - _Z17convolution2D_GPUPjS_iii)
        .other          _Z17convolution2D_GPUPjS_iii,@"STO_CUDA_ENTRY STV_DEFAULT"
_Z17convolution2D_GPUPjS_iii:
.text._Z17convolution2D_GPUPjS_iii:
[----:B------:R-:W-:Y:S01]  /*0000*/  LDC R1, c[0x0][0x37c] ;  /* 0x0000df00ff017b82 */ /* 0x000fe20000000800 */
[----:B------:R-:W0:Y:S07]  /*0010*/  S2R R3, SR_TID.Y ;  /* 0x0000000000037919 */ /* 0x000e2e0000002200 */
[----:B------:R-:W0:Y:S01]  /*0020*/  LDC R0, c[0x0][0x364] ;  /* 0x0000d900ff007b82 */ /* 0x000e220000000800 */
[----:B------:R-:W1:Y:S01]  /*0030*/  LDCU UR6, c[0x0][0x390] ;  /* 0x00007200ff0677ac */ /* 0x000e620008000800 */
[----:B------:R-:W2:Y:S06]  /*0040*/  S2R R2, SR_TID.X ;  /* 0x0000000000027919 */ /* 0x000eac0000002100 */
[----:B------:R-:W0:Y:S08]  /*0050*/  S2UR UR4, SR_CTAID.Y ;  /* 0x00000000000479c3 */ /* 0x000e300000002600 */
[----:B------:R-:W2:Y:S08]  /*0060*/  S2UR UR5, SR_CTAID.X ;  /* 0x00000000000579c3 */ /* 0x000eb00000002500 */
[----:B------:R-:W2:Y:S01]  /*0070*/  LDC R15, c[0x0][0x360] ;  /* 0x0000d800ff0f7b82 */ /* 0x000ea20000000800 */
[----:B0-----:R-:W-:-:S02]  /*0080*/  IMAD R0, R0, UR4, R3 ;  /* 0x0000000400007c24 */ /* 0x001fc4000f8e0203 */
[----:B--2---:R-:W-:-:S05]  /*0090*/  IMAD R15, R15, UR5, R2 ;  /* 0x000000050f0f7c24 */ /* 0x004fca000f8e0202 */
[----:B------:R-:W-:-:S04]  /*00a0*/  VIMNMX R2, PT, PT, R0, R15, !PT ;  /* 0x0000000f00027248 */ /* 0x000fc80007fe0100 */
[----:B-1----:R-:W-:-:S13]  /*00b0*/  ISETP.GE.AND P0, PT, R2, UR6, PT ;  /* 0x0000000602007c0c */ /* 0x002fda000bf06270 */
[----:B------:R-:W-:Y:S05]  /*00c0*/  @P0 EXIT ;  /* 0x000000000000094d */ /* 0x000fea0003800000 */
[----:B------:R-:W0:Y:S01]  /*00d0*/  LDCU UR5, c[0x0][0x394] ;  /* 0x00007280ff0577ac */ /* 0x000e220008000800 */
[----:B------:R-:W-:Y:S01]  /*00e0*/  IMAD.MOV.U32 R14, RZ, RZ, RZ ;  /* 0x000000ffff0e7224 */ /* 0x000fe200078e00ff */
[----:B------:R-:W1:Y:S01]  /*00f0*/  LDCU.64 UR10, c[0x0][0x358] ;  /* 0x00006b00ff0a77ac */ /* 0x000e620008000a00 */
[----:B0-----:R-:W-:-:S09]  /*0100*/  UISETP.GE.AND UP0, UPT, UR5, 0x1, UPT ;  /* 0x000000010500788c */ /* 0x001fd2000bf06270 */
[----:B-1----:R-:W-:Y:S05]  /*0110*/  BRA.U !UP0, `(.L_x_0) ;  /* 0x0000000d08307547 */ /* 0x002fea000b800000 */
[----:B------:R-:W-:Y:S01]  /*0120*/  ULOP3.LUT UR8, UR5, 0x7, URZ, 0xc0, !UPT ;  /* 0x0000000705087892 */ /* 0x000fe2000f8ec0ff */
[----:B------:R-:W-:Y:S01]  /*0130*/  IMAD.MOV.U32 R14, RZ, RZ, RZ ;  /* 0x000000ffff0e7224 */ /* 0x000fe200078e00ff */
[----:B------:R-:W-:Y:S02]  /*0140*/  USHF.R.U32.HI UR4, URZ, 0x1, UR5 ;  /* 0x00000001ff047899 */ /* 0x000fe40008011605 */
[----:B------:R-:W-:Y:S02]  /*0150*/  UIADD3 UR6, UPT, UPT, UR8, -0x1, URZ ;  /* 0xffffffff08067890 */ /* 0x000fe4000fffe0ff */
[----:B------:R-:W-:Y:S02]  /*0160*/  ULOP3.LUT UR9, UR5, 0x3, URZ, 0xc0, !UPT ;  /* 0x0000000305097892 */ /* 0x000fe4000f8ec0ff */
[----:B------:R-:W-:Y:S01]  /*0170*/  IADD3 R23, PT, PT, R0, -UR4, RZ ;  /* 0x8000000400177c10 */ /* 0x000fe2000fffe0ff */
[----:B------:R-:W-:Y:S01]  /*0180*/  VIADD R16, R15, -UR4 ;  /* 0x800000040f107c36 */ /* 0x000fe20008000000 */
[----:B------:R-:W-:-:S02]  /*0190*/  ULOP3.LUT UR5, UR5, 0x7ffffff8, URZ, 0xc0, !UPT ;  /* 0x7ffffff805057892 */ /* 0x000fc4000f8ec0ff */
[----:B------:R-:W-:Y:S01]  /*01a0*/  UISETP.GE.U32.AND UP1, UPT, UR6, 0x3, UPT ;  /* 0x000000030600788c */ /* 0x000fe2000bf26070 */
[----:B------:R-:W-:-:S10]  /*01b0*/  UMOV UR4, URZ ;  /* 0x000000ff00047c82 */ /* 0x000fd40008000000 */
.L_x_7:
[----:B------:R-:W0:Y:S01]  /*01c0*/  LDCU.64 UR6, c[0x0][0x390] ;  /* 0x00007200ff0677ac */ /* 0x000e220008000a00 */
[----:B------:R-:W-:Y:S02]  /*01d0*/  VIADD R17, R23, UR4 ;  /* 0x0000000417117c36 */ /* 0x000fe40008000000 */
[----:B------:R-:W-:Y:S01]  /*01e0*/  HFMA2 R5, -RZ, RZ, 0, 0 ;  /* 0x00000000ff057431 */ /* 0x000fe200000001ff */
[----:B0-----:R-:W-:Y:S02]  /*01f0*/  UISETP.GE.U32.AND UP2, UPT, UR7, 0x8, UPT ;  /* 0x000000080700788c */ /* 0x001fe4000bf46070 */
[C---:B------:R-:W-:Y:S01]  /*0200*/  ISETP.GE.AND P0, PT, R17.reuse, UR6, PT ;  /* 0x0000000611007c0c */ /* 0x040fe2000bf06270 */
[----:B------:R-:W-:Y:S02]  /*0210*/  UIMAD UR12, UR4, UR7, URZ ;  /* 0x00000007040c72a4 */ /* 0x000fe4000f8e02ff */
[----:B------:R-:W-:Y:S01]  /*0220*/  UIADD3 UR4, UPT, UPT, UR4, 0x1, URZ ;  /* 0x0000000104047890 */ /* 0x000fe2000fffe0ff */
[----:B------:R-:W-:-:S03]  /*0230*/  ISETP.GT.AND P0, PT, R17, -0x1, !P0 ;  /* 0xffffffff1100780c */ /* 0x000fc60004704270 */
[----:B------:R-:W-:Y:S01]  /*0240*/  UISETP.NE.AND UP0, UPT, UR4, UR7, UPT ;  /* 0x000000070400728c */ /* 0x000fe2000bf05270 */
[----:B------:R-:W-:Y:S10]  /*0250*/  BRA.U !UP2, `(.L_x_1) ;  /* 0x000000050a647547 */ /* 0x000ff4000b800000 */
[----:B------:R-:W-:Y:S01]  /*0260*/  IMAD.MOV.U32 R21, RZ, RZ, RZ ;  /* 0x000000ffff157224 */ /* 0x000fe200078e00ff */
[----:B------:R-:W0:Y:S06]  /*0270*/  LDCU UR6, c[0x0][0x390] ;  /* 0x00007200ff0677ac */ /* 0x000e2c0008000800 */
.L_x_2:
[----:B------:R-:W-:-:S05]  /*0280*/  IMAD.IADD R18, R16, 0x1, R21 ;  /* 0x0000000110127824 */ /* 0x000fca00078e0215 */
[C---:B0-----:R-:W-:Y:S02]  /*0290*/  ISETP.GE.AND P1, PT, R18.reuse, UR6, PT ;  /* 0x0000000612007c0c */ /* 0x041fe4000bf26270 */
[C---:B------:R-:W-:Y:S02]  /*02a0*/  IADD3 R6, PT, PT, R18.reuse, 0x1, RZ ;  /* 0x0000000112067810 */ /* 0x040fe40007ffe0ff */
[----:B------:R-:W-:Y:S02]  /*02b0*/  ISETP.GT.AND P1, PT, R18, -0x1, !P1 ;  /* 0xffffffff1200780c */ /* 0x000fe40004f24270 */
[C---:B------:R-:W-:Y:S02]  /*02c0*/  ISETP.GE.AND P2, PT, R6.reuse, UR6, PT ;  /* 0x0000000606007c0c */ /* 0x040fe4000bf46270 */
[----:B------:R-:W-:Y:S02]  /*02d0*/  PLOP3.LUT P1, PT, P0, P1, PT, 0x80, 0x8 ;  /* 0x000000000008781c */ /* 0x000fe40000723070 */
[----:B------:R-:W-:-:S04]  /*02e0*/  ISETP.GT.AND P2, PT, R6, -0x1, !P2 ;  /* 0xffffffff0600780c */ /* 0x000fc80005744270 */
[----:B------:R-:W-:-:S07]  /*02f0*/  PLOP3.LUT P2, PT, P0, P2, PT, 0x80, 0x8 ;  /* 0x000000000008781c */ /* 0x000fce0000745070 */
[----:B------:R-:W0:Y:S01]  /*0300*/  @P1 LDC.64 R4, c[0x0][0x380] ;  /* 0x0000e000ff041b82 */ /* 0x000e220000000a00 */
[----:B------:R-:W-:-:S07]  /*0310*/  @P1 IMAD R7, R17, UR6, R18 ;  /* 0x0000000611071c24 */ /* 0x000fce000f8e0212 */
[----:B------:R-:W1:Y:S01]  /*0320*/  @P2 LDC.64 R2, c[0x0][0x380] ;  /* 0x0000e000ff022b82 */ /* 0x000e620000000a00 */
[----:B0-----:R-:W-:-:S06]  /*0330*/  @P1 IMAD.WIDE.U32 R4, R7, 0x4, R4 ;  /* 0x0000000407041825 */ /* 0x001fcc00078e0004 */
[----:B------:R-:W2:Y:S01]  /*0340*/  @P1 LDG.E R5, desc[UR10][R4.64] ;  /* 0x0000000a04051981 */ /* 0x000ea2000c1e1900 */
[----:B------:R-:W-:-:S04]  /*0350*/  @P2 IMAD R7, R17, UR6, R6 ;  /* 0x0000000611072c24 */ /* 0x000fc8000f8e0206 */
[----:B-1----:R-:W-:-:S06]  /*0360*/  @P2 IMAD.WIDE.U32 R2, R7, 0x4, R2 ;  /* 0x0000000407022825 */ /* 0x002fcc00078e0002 */
[----:B------:R-:W3:Y:S01]  /*0370*/  @P2 LDG.E R3, desc[UR10][R2.64] ;  /* 0x0000000a02032981 */ /* 0x000ee2000c1e1900 */
[----:B------:R-:W-:Y:S01]  /*0380*/  VIADD R19, R21, UR12 ;  /* 0x0000000c15137c36 */ /* 0x000fe20008000000 */
[C---:B------:R-:W-:Y:S01]  /*0390*/  IADD3 R26, PT, PT, R18.reuse, 0x4, RZ ;  /* 0x00000004121a7810 */ /* 0x040fe20007ffe0ff */
[C---:B------:R-:W-:Y:S01]  /*03a0*/  VIADD R28, R18.reuse, 0x2 ;  /* 0x00000002121c7836 */ /* 0x040fe20000000000 */
[C---:B------:R-:W-:Y:S01]  /*03b0*/  IADD3 R20, PT, PT, R18.reuse, 0x6, RZ ;  /* 0x0000000612147810 */ /* 0x040fe20007ffe0ff */
[C---:B------:R-:W-:Y:S01]  /*03c0*/  @P1 IMAD.SHL.U32 R6, R19.reuse, 0x4, RZ ;  /* 0x0000000413061824 */ /* 0x040fe200078e00ff */
[----:B------:R-:W-:Y:S01]  /*03d0*/  SHF.L.U32 R19, R19, 0x2, RZ ;  /* 0x0000000213137819 */ /* 0x000fe200000006ff */
[----:B------:R-:W-:Y:S01]  /*03e0*/  VIADD R24, R18, 0x3 ;  /* 0x0000000312187836 */ /* 0x000fe20000000000 */
[----:B------:R-:W-:Y:S01]  /*03f0*/  ISETP.GE.AND P3, PT, R26, UR6, PT ;  /* 0x000000061a007c0c */ /* 0x000fe2000bf66270 */
[C---:B------:R-:W-:Y:S01]  /*0400*/  VIADD R22, R18.reuse, 0x5 ;  /* 0x0000000512167836 */ /* 0x040fe20000000000 */
[----:B------:R-:W3:Y:S01]  /*0410*/  @P2 LDC R7, c[0x3][R19+0x4] ;  /* 0x00c0010013072b82 */ /* 0x000ee20000000800 */
[----:B------:R-:W-:Y:S01]  /*0420*/  VIADD R18, R18, 0x7 ;  /* 0x0000000712127836 */ /* 0x000fe20000000000 */
[----:B------:R-:W-:-:S02]  /*0430*/  ISETP.GE.AND P4, PT, R24, UR6, PT ;  /* 0x0000000618007c0c */ /* 0x000fc4000bf86270 */
[----:B------:R-:W-:Y:S02]  /*0440*/  ISETP.GE.AND P5, PT, R22, UR6, PT ;  /* 0x0000000616007c0c */ /* 0x000fe4000bfa6270 */
[----:B------:R-:W-:Y:S02]  /*0450*/  ISETP.GT.AND P4, PT, R24, -0x1, !P4 ;  /* 0xffffffff1800780c */ /* 0x000fe40006784270 */
[----:B------:R-:W2:Y:S01]  /*0460*/  @P1 LDC R6, c[0x3][R6] ;  /* 0x00c0000006061b82 */ /* 0x000ea20000000800 */
[----:B------:R-:W-:Y:S02]  /*0470*/  ISETP.GT.AND P3, PT, R26, -0x1, !P3 ;  /* 0xffffffff1a00780c */ /* 0x000fe40005f64270 */
[----:B------:R-:W-:Y:S02]  /*0480*/  PLOP3.LUT P4, PT, P0, P4, PT, 0x80, 0x8 ;  /* 0x000000000008781c */ /* 0x000fe40000789070 */
[----:B------:R-:W-:Y:S02]  /*0490*/  ISETP.GE.AND P6, PT, R20, UR6, PT ;  /* 0x0000000614007c0c */ /* 0x000fe4000bfc6270 */
[----:B------:R-:W-:-:S02]  /*04a0*/  ISETP.GT.AND P5, PT, R22, -0x1, !P5 ;  /* 0xffffffff1600780c */ /* 0x000fc40006fa4270 */
[----:B------:R-:W-:Y:S02]  /*04b0*/  PLOP3.LUT P3, PT, P0, P3, PT, 0x80, 0x8 ;  /* 0x000000000008781c */ /* 0x000fe40000767070 */
[----:B------:R-:W-:Y:S02]  /*04c0*/  ISETP.GT.AND P6, PT, R20, -0x1, !P6 ;  /* 0xffffffff1400780c */ /* 0x000fe400077c4270 */
[----:B------:R-:W-:Y:S02]  /*04d0*/  PLOP3.LUT P5, PT, P0, P5, PT, 0x80, 0x8 ;  /* 0x000000000008781c */ /* 0x000fe400007ab070 */
[----:B------:R-:W-:Y:S01]  /*04e0*/  PLOP3.LUT P6, PT, P0, P6, PT, 0x80, 0x8 ;  /* 0x000000000008781c */ /* 0x000fe200007cd070 */
[----:B------:R-:W0:Y:S06]  /*04f0*/  @P4 LDC.64 R10, c[0x0][0x380] ;  /* 0x0000e000ff0a4b82 */ /* 0x000e2c0000000a00 */
[----:B------:R-:W-:-:S02]  /*0500*/  @P3 IMAD R27, R17, UR6, R26 ;  /* 0x00000006111b3c24 */ /* 0x000fc4000f8e021a */
[----:B------:R-:W1:Y:S02]  /*0510*/  @P3 LDC.64 R8, c[0x0][0x380] ;  /* 0x0000e000ff083b82 */ /* 0x000e640000000a00 */
[----:B-1----:R-:W-:-:S04]  /*0520*/  @P3 IMAD.WIDE.U32 R8, R27, 0x4, R8 ;  /* 0x000000041b083825 */ /* 0x002fc800078e0008 */
[----:B------:R-:W-:Y:S02]  /*0530*/  @P6 IMAD R27, R17, UR6, R20 ;  /* 0x00000006111b6c24 */ /* 0x000fe4000f8e0214 */
[----:B------:R-:W4:Y:S01]  /*0540*/  @P3 LDG.E R9, desc[UR10][R8.64] ;  /* 0x0000000a08093981 */ /* 0x000f22000c1e1900 */
[----:B--2---:R-:W-:Y:S01]  /*0550*/  @P1 IMAD R14, R5, R6, R14 ;  /* 0x00000006050e1224 */ /* 0x004fe200078e020e */
[C---:B------:R-:W-:Y:S01]  /*0560*/  ISETP.GE.AND P1, PT, R28.reuse, UR6, PT ;  /* 0x000000061c007c0c */ /* 0x040fe2000bf26270 */
[----:B------:R-:W1:Y:S03]  /*0570*/  @P6 LDC.64 R4, c[0x0][0x380] ;  /* 0x0000e000ff046b82 */ /* 0x000e660000000a00 */
[----:B------:R-:W-:-:S04]  /*0580*/  ISETP.GT.AND P1, PT, R28, -0x1, !P1 ;  /* 0xffffffff1c00780c */ /* 0x000fc80004f24270 */
[----:B------:R-:W-:Y:S01]  /*0590*/  PLOP3.LUT P1, PT, P0, P1, PT, 0x80, 0x8 ;  /* 0x000000000008781c */ /* 0x000fe20000723070 */
[----:B---3--:R-:W-:Y:S01]  /*05a0*/  @P2 IMAD R14, R3, R7, R14 ;  /* 0x00000007030e2224 */ /* 0x008fe200078e020e */
[C---:B------:R-:W-:Y:S01]  /*05b0*/  ISETP.GE.AND P2, PT, R18.reuse, UR6, PT ;  /* 0x0000000612007c0c */ /* 0x040fe2000bf46270 */
[----:B------:R-:W2:Y:S03]  /*05c0*/  @P5 LDC.64 R2, c[0x0][0x380] ;  /* 0x0000e000ff025b82 */ /* 0x000ea60000000a00 */
[----:B------:R-:W-:-:S04]  /*05d0*/  ISETP.GT.AND P2, PT, R18, -0x1, !P2 ;  /* 0xffffffff1200780c */ /* 0x000fc80005744270 */
[----:B------:R-:W-:-:S03]  /*05e0*/  PLOP3.LUT P2, PT, P0, P2, PT, 0x80, 0x8 ;  /* 0x000000000008781c */ /* 0x000fc60000745070 */
[----:B------:R-:W3:Y:S01]  /*05f0*/  @P1 LDC.64 R12, c[0x0][0x380] ;  /* 0x0000e000ff0c1b82 */ /* 0x000ee20000000a00 */
[----:B------:R-:W-:-:S09]  /*0600*/  @P1 IMAD R25, R17, UR6, R28 ;  /* 0x0000000611191c24 */ /* 0x000fd2000f8e021c */
[----:B------:R-:W5:Y:S01]  /*0610*/  @P2 LDC.64 R6, c[0x0][0x380] ;  /* 0x0000e000ff062b82 */ /* 0x000f620000000a00 */
[----:B---3--:R-:W-:-:S04]  /*0620*/  @P1 IMAD.WIDE.U32 R12, R25, 0x4, R12 ;  /* 0x00000004190c1825 */ /* 0x008fc800078e000c */
[----:B------:R-:W-:Y:S02]  /*0630*/  @P4 IMAD R25, R17, UR6, R24 ;  /* 0x0000000611194c24 */ /* 0x000fe4000f8e0218 */
[----:B------:R3:W4:Y:S02]  /*0640*/  @P1 LDG.E R13, desc[UR10][R12.64] ;  /* 0x0000000a0c0d1981 */ /* 0x000724000c1e1900 */
[----:B0-----:R-:W-:-:S04]  /*0650*/  @P4 IMAD.WIDE.U32 R10, R25, 0x4, R10 ;  /* 0x00000004190a4825 */ /* 0x001fc800078e000a */
[----:B------:R-:W-:Y:S02]  /*0660*/  @P5 IMAD R25, R17, UR6, R22 ;  /* 0x0000000611195c24 */ /* 0x000fe4000f8e0216 */
[----:B------:R0:W4:Y:S02]  /*0670*/  @P4 LDG.E R11, desc[UR10][R10.64] ;  /* 0x0000000a0a0b4981 */ /* 0x000124000c1e1900 */
[----:B--2---:R-:W-:-:S04]  /*0680*/  @P5 IMAD.WIDE.U32 R2, R25, 0x4, R2 ;  /* 0x0000000419025825 */ /* 0x004fc800078e0002 */
[----:B-1----:R-:W-:Y:S02]  /*0690*/  @P6 IMAD.WIDE.U32 R4, R27, 0x4, R4 ;  /* 0x000000041b046825 */ /* 0x002fe400078e0004 */
[----:B------:R-:W2:Y:S02]  /*06a0*/  @P5 LDG.E R3, desc[UR10][R2.64] ;  /* 0x0000000a02035981 */ /* 0x000ea4000c1e1900 */
[----:B------:R-:W-:Y:S02]  /*06b0*/  @P2 IMAD R25, R17, UR6, R18 ;  /* 0x0000000611192c24 */ /* 0x000fe4000f8e0212 */
[----:B------:R-:W2:Y:S02]  /*06c0*/  @P6 LDG.E R5, desc[UR10][R4.64] ;  /* 0x0000000a04056981 */ /* 0x000ea4000c1e1900 */
[----:B-----5:R-:W-:-:S06]  /*06d0*/  @P2 IMAD.WIDE.U32 R6, R25, 0x4, R6 ;  /* 0x0000000419062825 */ /* 0x020fcc00078e0006 */
[----:B------:R-:W5:Y:S01]  /*06e0*/  @P2 LDG.E R7, desc[UR10][R6.64] ;  /* 0x0000000a06072981 */ /* 0x000f62000c1e1900 */
[----:B---3--:R-:W4:Y:S08]  /*06f0*/  @P1 LDC R12, c[0x3][R19+0x8] ;  /* 0x00c00200130c1b82 */ /* 0x008f300000000800 */
[----:B0-----:R-:W0:Y:S08]  /*0700*/  @P4 LDC R10, c[0x3][R19+0xc] ;  /* 0x00c00300130a4b82 */ /* 0x001e300000000800 */
[----:B------:R-:W1:Y:S08]  /*0710*/  @P3 LDC R18, c[0x3][R19+0x10] ;  /* 0x00c0040013123b82 */ /* 0x000e700000000800 */
[----:B------:R-:W2:Y:S08]  /*0720*/  @P5 LDC R20, c[0x3][R19+0x14] ;  /* 0x00c0050013145b82 */ /* 0x000eb00000000800 */
[----:B------:R-:W3:Y:S01]  /*0730*/  @P6 LDC R8, c[0x3][R19+0x18] ;  /* 0x00c0060013086b82 */ /* 0x000ee20000000800 */
[----:B------:R-:W-:-:S07]  /*0740*/  IADD3 R21, PT, PT, R21, 0x8, RZ ;  /* 0x0000000815157810 */ /* 0x000fce0007ffe0ff */
[----:B------:R-:W5:Y:S01]  /*0750*/  @P2 LDC R22, c[0x3][R19+0x1c] ;  /* 0x00c0070013162b82 */ /* 0x000f620000000800 */
[----:B----4-:R-:W-:Y:S01]  /*0760*/  @P1 IMAD R14, R13, R12, R14 ;  /* 0x0000000c0d0e1224 */ /* 0x010fe200078e020e */
[----:B------:R-:W-:-:S03]  /*0770*/  ISETP.NE.AND P1, PT, R21, UR5, PT ;  /* 0x0000000515007c0c */ /* 0x000fc6000bf25270 */
[----:B0-----:R-:W-:-:S04]  /*0780*/  @P4 IMAD R14, R11, R10, R14 ;  /* 0x0000000a0b0e4224 */ /* 0x001fc800078e020e */
[----:B-1----:R-:W-:-:S04]  /*0790*/  @P3 IMAD R14, R9, R18, R14 ;  /* 0x00000012090e3224 */ /* 0x002fc800078e020e */
[----:B--2---:R-:W-:-:S04]  /*07a0*/  @P5 IMAD R14, R3, R20, R14 ;  /* 0x00000014030e5224 */ /* 0x004fc800078e020e */
[----:B---3--:R-:W-:-:S04]  /*07b0*/  @P6 IMAD R14, R5, R8, R14 ;  /* 0x00000008050e6224 */ /* 0x008fc800078e020e */
[----:B-----5:R-:W-:Y:S01]  /*07c0*/  @P2 IMAD R14, R7, R22, R14 ;  /* 0x00000016070e2224 */ /* 0x020fe200078e020e */
[----:B------:R-:W-:Y:S06]  /*07d0*/  @P1 BRA `(.L_x_2) ;  /* 0xfffffff800a81947 */ /* 0x000fec000383ffff */
[----:B------:R-:W-:-:S07]  /*07e0*/  IMAD.U32 R5, RZ, RZ, UR5 ;  /* 0x00000005ff057e24 */ /* 0x000fce000f8e00ff */
.L_x_1:
[----:B------:R-:W-:-:S09]  /*07f0*/  UISETP.NE.AND UP2, UPT, UR8, URZ, UPT ;  /* 0x000000ff0800728c */ /* 0x000fd2000bf45270 */
[----:B------:R-:W-:Y:S05]  /*0800*/  BRA.U !UP2, `(.L_x_3) ;  /* 0x000000050a707547 */ /* 0x000fea000b800000 */
[----:B------:R-:W-:Y:S01]  /*0810*/  UISETP.NE.AND UP2, UPT, UR9, URZ, UPT ;  /* 0x000000ff0900728c */ /* 0x000fe2000bf45270 */
[----:B------:R-:W-:Y:S10]  /*0820*/  BRA.U !UP1, `(.L_x_4) ;  /* 0x0000000109b07547 */ /* 0x000ff4000b800000 */
[----:B------:R-:W-:-:S04]  /*0830*/  IADD3 R4, PT, PT, R16, R5, RZ ;  /* 0x0000000510047210 */ /* 0x000fc80007ffe0ff */
[C---:B------:R-:W-:Y:S01]  /*0840*/  ISETP.GE.AND P1, PT, R4.reuse, UR6, PT ;  /* 0x0000000604007c0c */ /* 0x040fe2000bf26270 */
[C---:B------:R-:W-:Y:S01]  /*0850*/  VIADD R12, R4.reuse, 0x1 ;  /* 0x00000001040c7836 */ /* 0x040fe20000000000 */
[C---:B------:R-:W-:Y:S01]  /*0860*/  IADD3 R18, PT, PT, R4.reuse, 0x2, RZ ;  /* 0x0000000204127810 */ /* 0x040fe20007ffe0ff */
[C---:B------:R-:W-:Y:S01]  /*0870*/  VIADD R20, R4.reuse, 0x3 ;  /* 0x0000000304147836 */ /* 0x040fe20000000000 */
[----:B------:R-:W-:Y:S02]  /*0880*/  ISETP.GT.AND P1, PT, R4, -0x1, !P1 ;  /* 0xffffffff0400780c */ /* 0x000fe40004f24270 */
[----:B------:R-:W-:Y:S02]  /*0890*/  ISETP.GE.AND P2, PT, R12, UR6, PT ;  /* 0x000000060c007c0c */ /* 0x000fe4000bf46270 */
[----:B------:R-:W-:Y:S02]  /*08a0*/  PLOP3.LUT P1, PT, P0, P1, PT, 0x80, 0x8 ;  /* 0x000000000008781c */ /* 0x000fe40000723070 */
[----:B------:R-:W-:-:S02]  /*08b0*/  ISETP.GE.AND P3, PT, R18, UR6, PT ;  /* 0x0000000612007c0c */ /* 0x000fc4000bf66270 */
[----:B------:R-:W-:Y:S02]  /*08c0*/  ISETP.GT.AND P2, PT, R12, -0x1, !P2 ;  /* 0xffffffff0c00780c */ /* 0x000fe40005744270 */
[----:B------:R-:W-:Y:S02]  /*08d0*/  ISETP.GE.AND P4, PT, R20, UR6, PT ;  /* 0x0000000614007c0c */ /* 0x000fe4000bf86270 */
[----:B------:R-:W-:Y:S02]  /*08e0*/  ISETP.GT.AND P3, PT, R18, -0x1, !P3 ;  /* 0xffffffff1200780c */ /* 0x000fe40005f64270 */
[----:B------:R-:W-:Y:S02]  /*08f0*/  PLOP3.LUT P2, PT, P0, P2, PT, 0x80, 0x8 ;  /* 0x000000000008781c */ /* 0x000fe40000745070 */
[----:B------:R-:W-:Y:S01]  /*0900*/  ISETP.GT.AND P4, PT, R20, -0x1, !P4 ;  /* 0xffffffff1400780c */ /* 0x000fe20006784270 */
[----:B------:R-:W0:Y:S01]  /*0910*/  @P1 LDC.64 R10, c[0x0][0x380] ;  /* 0x0000e000ff0a1b82 */ /* 0x000e220000000a00 */
[----:B------:R-:W-:Y:S01]  /*0920*/  PLOP3.LUT P3, PT, P0, P3, PT, 0x80, 0x8 ;  /* 0x000000000008781c */ /* 0x000fe20000767070 */
[----:B------:R-:W-:Y:S01]  /*0930*/  @P1 IMAD R13, R17, UR6, R4 ;  /* 0x00000006110d1c24 */ /* 0x000fe2000f8e0204 */
[----:B------:R-:W-:-:S07]  /*0940*/  PLOP3.LUT P4, PT, P0, P4, PT, 0x80, 0x8 ;  /* 0x000000000008781c */ /* 0x000fce0000789070 */
[----:B------:R-:W1:Y:S04]  /*0950*/  @P2 LDC.64 R8, c[0x0][0x380] ;  /* 0x0000e000ff082b82 */ /* 0x000e680000000a00 */
[----:B------:R-:W-:-:S04]  /*0960*/  @P3 IMAD R19, R17, UR6, R18 ;  /* 0x0000000611133c24 */ /* 0x000fc8000f8e0212 */
[----:B------:R-:W2:Y:S01]  /*0970*/  @P3 LDC.64 R6, c[0x0][0x380] ;  /* 0x0000e000ff063b82 */ /* 0x000ea20000000a00 */
[----:B0-----:R-:W-:-:S07]  /*0980*/  @P1 IMAD.WIDE.U32 R10, R13, 0x4, R10 ;  /* 0x000000040d0a1825 */ /* 0x001fce00078e000a */
[----:B------:R-:W0:Y:S01]  /*0990*/  @P4 LDC.64 R2, c[0x0][0x380] ;  /* 0x0000e000ff024b82 */ /* 0x000e220000000a00 */
[----:B------:R-:W-:Y:S01]  /*09a0*/  @P2 IMAD R13, R17, UR6, R12 ;  /* 0x00000006110d2c24 */ /* 0x000fe2000f8e020c */
[----:B------:R3:W4:Y:S03]  /*09b0*/  @P1 LDG.E R11, desc[UR10][R10.64] ;  /* 0x0000000a0a0b1981 */ /* 0x000726000c1e1900 */
[----:B-1----:R-:W-:-:S04]  /*09c0*/  @P2 IMAD.WIDE.U32 R8, R13, 0x4, R8 ;  /* 0x000000040d082825 */ /* 0x002fc800078e0008 */
[----:B------:R-:W-:Y:S02]  /*09d0*/  @P4 IMAD R13, R17, UR6, R20 ;  /* 0x00000006110d4c24 */ /* 0x000fe4000f8e0214 */
[----:B------:R-:W5:Y:S01]  /*09e0*/  @P2 LDG.E R9, desc[UR10][R8.64] ;  /* 0x0000000a08092981 */ /* 0x000f62000c1e1900 */
[----:B--2---:R-:W-:-:S06]  /*09f0*/  @P3 IMAD.WIDE.U32 R6, R19, 0x4, R6 ;  /* 0x0000000413063825 */ /* 0x004fcc00078e0006 */
[----:B------:R-:W2:Y:S01]  /*0a00*/  @P3 LDG.E R7, desc[UR10][R6.64] ;  /* 0x0000000a06073981 */ /* 0x000ea2000c1e1900 */
[----:B0-----:R-:W-:-:S06]  /*0a10*/  @P4 IMAD.WIDE.U32 R2, R13, 0x4, R2 ;  /* 0x000000040d024825 */ /* 0x001fcc00078e0002 */
[----:B------:R-:W2:Y:S01]  /*0a20*/  @P4 LDG.E R3, desc[UR10][R2.64] ;  /* 0x0000000a02034981 */ /* 0x000ea2000c1e1900 */
[----:B------:R-:W-:-:S05]  /*0a30*/  IADD3 R4, PT, PT, R5, UR12, RZ ;  /* 0x0000000c05047c10 */ /* 0x000fca000fffe0ff */
[C---:B------:R-:W-:Y:S01]  /*0a40*/  @P1 IMAD.SHL.U32 R12, R4.reuse, 0x4, RZ ;  /* 0x00000004040c1824 */ /* 0x040fe200078e00ff */
[----:B------:R-:W-:-:S05]  /*0a50*/  SHF.L.U32 R18, R4, 0x2, RZ ;  /* 0x0000000204127819 */ /* 0x000fca00000006ff */
[----:B------:R-:W4:Y:S08]  /*0a60*/  @P1 LDC R12, c[0x3][R12] ;  /* 0x00c000000c0c1b82 */ /* 0x000f300000000800 */
[----:B------:R-:W5:Y:S08]  /*0a70*/  @P2 LDC R4, c[0x3][R18+0x4] ;  /* 0x00c0010012042b82 */ /* 0x000f700000000800 */
[----:B---3--:R-:W2:Y:S08]  /*0a80*/  @P3 LDC R10, c[0x3][R18+0x8] ;  /* 0x00c00200120a3b82 */ /* 0x008eb00000000800 */
[----:B------:R-:W0:Y:S01]  /*0a90*/  @P4 LDC R13, c[0x3][R18+0xc] ;  /* 0x00c00300120d4b82 */ /* 0x000e220000000800 */
[----:B------:R-:W-:-:S02]  /*0aa0*/  VIADD R5, R5, 0x4 ;  /* 0x0000000405057836 */ /* 0x000fc40000000000 */
[----:B----4-:R-:W-:-:S04]  /*0ab0*/  @P1 IMAD R14, R11, R12, R14 ;  /* 0x0000000c0b0e1224 */ /* 0x010fc800078e020e */
[----:B-----5:R-:W-:-:S04]  /*0ac0*/  @P2 IMAD R14, R9, R4, R14 ;  /* 0x00000004090e2224 */ /* 0x020fc800078e020e */
[----:B--2---:R-:W-:-:S04]  /*0ad0*/  @P3 IMAD R14, R7, R10, R14 ;  /* 0x0000000a070e3224 */ /* 0x004fc800078e020e */
[----:B0-----:R-:W-:-:S07]  /*0ae0*/  @P4 IMAD R14, R3, R13, R14 ;  /* 0x0000000d030e4224 */ /* 0x001fce00078e020e */
.L_x_4:
[----:B------:R-:W-:Y:S05]  /*0af0*/  BRA.U !UP2, `(.L_x_3) ;  /* 0x000000010ab47547 */ /* 0x000fea000b800000 */
[----:B------:R-:W0:Y:S01]  /*0b00*/  LDCU UR7, c[0x0][0x394] ;  /* 0x00007280ff0777ac */ /* 0x000e220008000800 */
[----:B------:R-:W-:Y:S02]  /*0b10*/  UISETP.NE.AND UP2, UPT, UR9, 0x1, UPT ;  /* 0x000000010900788c */ /* 0x000fe4000bf45270 */
[----:B0-----:R-:W-:-:S07]  /*0b20*/  ULOP3.LUT UP3, URZ, UR7, 0x1, URZ, 0xc0, !UPT ;  /* 0x0000000107ff7892 */ /* 0x001fce000f86c0ff */
[----:B------:R-:W-:Y:S05]  /*0b30*/  BRA.U !UP2, `(.L_x_5) ;  /* 0x000000010a647547 */ /* 0x000fea000b800000 */
[----:B------:R-:W-:-:S04]  /*0b40*/  IADD3 R8, PT, PT, R16, R5, RZ ;  /* 0x0000000510087210 */ /* 0x000fc80007ffe0ff */
[C---:B------:R-:W-:Y:S01]  /*0b50*/  ISETP.GE.AND P1, PT, R8.reuse, UR6, PT ;  /* 0x0000000608007c0c */ /* 0x040fe2000bf26270 */
[----:B------:R-:W-:-:S03]  /*0b60*/  VIADD R4, R8, 0x1 ;  /* 0x0000000108047836 */ /* 0x000fc60000000000 */
        /* <DEDUP_REMOVED lines=8> */
[----:B0-----:R-:W-:-:S04]  /*0bf0*/  @P1 IMAD.WIDE.U32 R2, R9, 0x4, R2 ;  /* 0x0000000409021825 */ /* 0x001fc800078e0002 */
[----:B------:R-:W-:Y:S02]  /*0c00*/  @P2 IMAD R9, R17, UR6, R4 ;  /* 0x0000000611092c24 */ /* 0x000fe4000f8e0204 */
[----:B------:R-:W2:Y:S02]  /*0c10*/  @P1 LDG.E R3, desc[UR10][R2.64] ;  /* 0x0000000a02031981 */ /* 0x000ea4000c1e1900 */
[----:B-1----:R-:W-:-:S06]  /*0c20*/  @P2 IMAD.WIDE.U32 R6, R9, 0x4, R6 ;  /* 0x0000000409062825 */ /* 0x002fcc00078e0006 */
[----:B------:R-:W3:Y:S01]  /*0c30*/  @P2 LDG.E R7, desc[UR10][R6.64] ;  /* 0x0000000a06072981 */ /* 0x000ee2000c1e1900 */
[----:B------:R-:W-:-:S05]  /*0c40*/  @P1 IADD3 R4, PT, PT, R5, UR12, RZ ;  /* 0x0000000c05041c10 */ /* 0x000fca000fffe0ff */
[----:B------:R-:W-:Y:S01]  /*0c50*/  @P1 IMAD.SHL.U32 R8, R4, 0x4, RZ ;  /* 0x0000000404081824 */ /* 0x000fe200078e00ff */
[----:B------:R-:W-:-:S05]  /*0c60*/  @P2 IADD3 R4, PT, PT, R5, UR12, RZ ;  /* 0x0000000c05042c10 */ /* 0x000fca000fffe0ff */
[----:B------:R-:W-:Y:S01]  /*0c70*/  @P2 IMAD.SHL.U32 R4, R4, 0x4, RZ ;  /* 0x0000000404042824 */ /* 0x000fe200078e00ff */
[----:B------:R-:W2:Y:S08]  /*0c80*/  @P1 LDC R8, c[0x3][R8] ;  /* 0x00c0000008081b82 */ /* 0x000eb00000000800 */
[----:B------:R-:W3:Y:S01]  /*0c90*/  @P2 LDC R4, c[0x3][R4+0x4] ;  /* 0x00c0010004042b82 */ /* 0x000ee20000000800 */
[----:B------:R-:W-:Y:S01]  /*0ca0*/  IADD3 R5, PT, PT, R5, 0x2, RZ ;  /* 0x0000000205057810 */ /* 0x000fe20007ffe0ff */
[----:B--2---:R-:W-:-:S04]  /*0cb0*/  @P1 IMAD R14, R8, R3, R14 ;  /* 0x00000003080e1224 */ /* 0x004fc800078e020e */
[----:B---3--:R-:W-:-:S07]  /*0cc0*/  @P2 IMAD R14, R7, R4, R14 ;  /* 0x00000004070e2224 */ /* 0x008fce00078e020e */
.L_x_5:
[----:B------:R-:W-:Y:S05]  /*0cd0*/  BRA.U !UP3, `(.L_x_3) ;  /* 0x000000010b3c7547 */ /* 0x000fea000b800000 */
[----:B------:R-:W-:Y:S01]  /*0ce0*/  IMAD.IADD R4, R16, 0x1, R5 ;  /* 0x0000000110047824 */ /* 0x000fe200078e0205 */
[----:B------:R-:W-:Y:S04]  /*0cf0*/  BSSY.RECONVERGENT B0, `(.L_x_3) ;  /* 0x000000d000007945 */ /* 0x000fe80003800200 */
[----:B------:R-:W-:-:S04]  /*0d00*/  ISETP.GE.AND P1, PT, R4, UR6, PT ;  /* 0x0000000604007c0c */ /* 0x000fc8000bf26270 */
[----:B------:R-:W-:-:S04]  /*0d10*/  ISETP.GT.AND P1, PT, R4, -0x1, !P1 ;  /* 0xffffffff0400780c */ /* 0x000fc80004f24270 */
[----:B------:R-:W-:-:S13]  /*0d20*/  PLOP3.LUT P1, PT, P0, P1, PT, 0x80, 0x8 ;  /* 0x000000000008781c */ /* 0x000fda0000723070 */
[----:B------:R-:W-:Y:S05]  /*0d30*/  @!P1 BRA `(.L_x_6) ;  /* 0x0000000000209947 */ /* 0x000fea0003800000 */
[----:B------:R-:W0:Y:S01]  /*0d40*/  LDC.64 R2, c[0x0][0x380] ;  /* 0x0000e000ff027b82 */ /* 0x000e220000000a00 */
[----:B------:R-:W-:-:S04]  /*0d50*/  IMAD R17, R17, UR6, R4 ;  /* 0x0000000611117c24 */ /* 0x000fc8000f8e0204 */
[----:B0-----:R-:W-:-:S06]  /*0d60*/  IMAD.WIDE.U32 R2, R17, 0x4, R2 ;  /* 0x0000000411027825 */ /* 0x001fcc00078e0002 */
[----:B------:R-:W2:Y:S01]  /*0d70*/  LDG.E R3, desc[UR10][R2.64] ;  /* 0x0000000a02037981 */ /* 0x000ea2000c1e1900 */
[----:B------:R-:W-:-:S05]  /*0d80*/  IADD3 R5, PT, PT, R5, UR12, RZ ;  /* 0x0000000c05057c10 */ /* 0x000fca000fffe0ff */
[----:B------:R-:W-:-:S06]  /*0d90*/  IMAD.SHL.U32 R5, R5, 0x4, RZ ;  /* 0x0000000405057824 */ /* 0x000fcc00078e00ff */
[----:B------:R-:W2:Y:S02]  /*0da0*/  LDC R5, c[0x3][R5] ;  /* 0x00c0000005057b82 */ /* 0x000ea40000000800 */
[----:B--2---:R-:W-:-:S07]  /*0db0*/  IMAD R14, R3, R5, R14 ;  /* 0x00000005030e7224 */ /* 0x004fce00078e020e */
.L_x_6:
[----:B------:R-:W-:Y:S05]  /*0dc0*/  BSYNC.RECONVERGENT B0 ;  /* 0x0000000000007941 */ /* 0x000fea0003800200 */
.L_x_3:
[----:B------:R-:W-:Y:S05]  /*0dd0*/  BRA.U UP0, `(.L_x_7) ;  /* 0xfffffff100f87547 */ /* 0x000fea000b83ffff */
.L_x_0:
[----:B------:R-:W0:Y:S01]  /*0de0*/  LDC R7, c[0x0][0x398] ;  /* 0x0000e600ff077b82 */ /* 0x000e220000000800 */
[----:B------:R-:W-:-:S07]  /*0df0*/  IMAD R15, R0, UR6, R15 ;  /* 0x00000006000f7c24 */ /* 0x000fce000f8e020f */
[----:B------:R-:W1:Y:S01]  /*0e00*/  LDC.64 R2, c[0x0][0x388] ;  /* 0x0000e200ff027b82 */ /* 0x000e620000000a00 */
[----:B0-----:R-:W-:-:S13]  /*0e10*/  ISETP.NE.AND P0, PT, R7, 0x1, PT ;  /* 0x000000010700780c */ /* 0x001fda0003f05270 */
[----:B-1----:R-:W-:Y:S05]  /*0e20*/  @!P0 BRA `(.L_x_8) ;  /* 0x0000000000608947 */ /* 0x002fea0003800000 */
[----:B------:R-:W-:-:S04]  /*0e30*/  IABS R9, R7 ;  /* 0x0000000700097213 */ /* 0x000fc80000000000 */
[----:B------:R-:W0:Y:S08]  /*0e40*/  I2F.RP R0, R9 ;  /* 0x0000000900007306 */ /* 0x000e300000209400 */
[----:B0-----:R-:W0:Y:S02]  /*0e50*/  MUFU.RCP R0, R0 ;  /* 0x0000000000007308 */ /* 0x001e240000001000 */
[----:B0-----:R-:W-:-:S06]  /*0e60*/  IADD3 R4, PT, PT, R0, 0xffffffe, RZ ;  /* 0x0ffffffe00047810 */ /* 0x001fcc0007ffe0ff */
[----:B------:R0:W1:Y:S02]  /*0e70*/  F2I.FTZ.U32.TRUNC.NTZ R5, R4 ;  /* 0x0000000400057305 */ /* 0x000064000021f000 */
[----:B0-----:R-:W-:Y:S02]  /*0e80*/  HFMA2 R4, -RZ, RZ, 0, 0 ;  /* 0x00000000ff047431 */ /* 0x001fe400000001ff */
[----:B-1----:R-:W-:-:S04]  /*0e90*/  IMAD.MOV R6, RZ, RZ, -R5 ;  /* 0x000000ffff067224 */ /* 0x002fc800078e0a05 */
[----:B------:R-:W-:Y:S01]  /*0ea0*/  IMAD R11, R6, R9, RZ ;  /* 0x00000009060b7224 */ /* 0x000fe200078e02ff */
[----:B------:R-:W-:-:S03]  /*0eb0*/  IABS R6, R14 ;  /* 0x0000000e00067213 */ /* 0x000fc60000000000 */
[----:B------:R-:W-:-:S06]  /*0ec0*/  IMAD.HI.U32 R5, R5, R11, R4 ;  /* 0x0000000b05057227 */ /* 0x000fcc00078e0004 */
[----:B------:R-:W-:-:S04]  /*0ed0*/  IMAD.HI.U32 R5, R5, R6, RZ ;  /* 0x0000000605057227 */ /* 0x000fc800078e00ff */
[----:B------:R-:W-:-:S04]  /*0ee0*/  IMAD.MOV R0, RZ, RZ, -R5 ;  /* 0x000000ffff007224 */ /* 0x000fc800078e0a05 */
[----:B------:R-:W-:-:S05]  /*0ef0*/  IMAD R0, R9, R0, R6 ;  /* 0x0000000009007224 */ /* 0x000fca00078e0206 */
[----:B------:R-:W-:-:S13]  /*0f00*/  ISETP.GT.U32.AND P1, PT, R9, R0, PT ;  /* 0x000000000900720c */ /* 0x000fda0003f24070 */
[-C--:B------:R-:W-:Y:S01]  /*0f10*/  @!P1 IADD3 R0, PT, PT, R0, -R9.reuse, RZ ;  /* 0x8000000900009210 */ /* 0x080fe20007ffe0ff */
[----:B------:R-:W-:Y:S01]  /*0f20*/  @!P1 VIADD R5, R5, 0x1 ;  /* 0x0000000105059836 */ /* 0x000fe20000000000 */
[----:B------:R-:W-:Y:S02]  /*0f30*/  ISETP.NE.AND P1, PT, R7, RZ, PT ;  /* 0x000000ff0700720c */ /* 0x000fe40003f25270 */
[----:B------:R-:W-:Y:S02]  /*0f40*/  ISETP.GE.U32.AND P0, PT, R0, R9, PT ;  /* 0x000000090000720c */ /* 0x000fe40003f06070 */
[----:B------:R-:W-:-:S04]  /*0f50*/  LOP3.LUT R0, R14, R7, RZ, 0x3c, !PT ;  /* 0x000000070e007212 */ /* 0x000fc800078e3cff */
[----:B------:R-:W-:-:S07]  /*0f60*/  ISETP.GE.AND P2, PT, R0, RZ, PT ;  /* 0x000000ff0000720c */ /* 0x000fce0003f46270 */
[----:B------:R-:W-:-:S06]  /*0f70*/  @P0 IADD3 R5, PT, PT, R5, 0x1, RZ ;  /* 0x0000000105050810 */ /* 0x000fcc0007ffe0ff */
[----:B------:R-:W-:Y:S01]  /*0f80*/  @!P2 IMAD.MOV R5, RZ, RZ, -R5 ;  /* 0x000000ffff05a224 */ /* 0x000fe200078e0a05 */
[----:B------:R-:W-:-:S04]  /*0f90*/  @!P1 LOP3.LUT R5, RZ, R7, RZ, 0x33, !PT ;  /* 0x00000007ff059212 */ /* 0x000fc800078e33ff */
[----:B------:R-:W-:-:S07]  /*0fa0*/  MOV R14, R5 ;  /* 0x00000005000e7202 */ /* 0x000fce0000000f00 */
.L_x_8:
[----:B------:R-:W-:Y:S01]  /*0fb0*/  VIMNMX R0, PT, PT, RZ, R14, !PT ;  /* 0x0000000eff007248 */ /* 0x000fe20007fe0100 */
[----:B------:R-:W-:-:S03]  /*0fc0*/  IMAD.WIDE R2, R15, 0x4, R2 ;  /* 0x000000040f027825 */ /* 0x000fc600078e0202 */
[----:B------:R-:W-:-:S05]  /*0fd0*/  VIMNMX R5, PT, PT, R0, 0xff, PT ;  /* 0x000000ff00057848 */ /* 0x000fca0003fe0100 */
[----:B------:R-:W-:Y:S01]  /*0fe0*/  STG.E desc[UR10][R2.64], R5 ;  /* 0x0000000502007986 */ /* 0x000fe2000c10190a */
[----:B------:R-:W-:Y:S05]  /*0ff0*/  EXIT ;  /* 0x000000000000794d */ /* 0x000fea0003800000 */
.L_x_9:
[----:B------:R-:W-:-:S00]  /*1000*/  BRA `(.L_x_9) ;  /* 0xfffffffc00fc7947 */ /* 0x000fc0000383ffff */
[----:B------:R-:W-:-:S00]  /*1010*/  NOP ;  /* 0x0000000000007918 */ /* 0x000fc00000000000 */
        /* <DEDUP_REMOVED lines=14> */
.L_x_10:


//--------------------- .nv.shared.reserved.0     --------------------------
	.section	.nv.shared.reserved.0,"aw",@nobits
	.weak		__nv_reservedSMEM_offset_0_alias
	.size		__nv_reservedSMEM_offset_0_alias, 0, 64
	.other		__nv_reservedSMEM_offset_0_alias,@"STO_CUDA_RESERVED_SHARED STV_DEFAULT"
__nv_reservedSMEM_offset_0_alias:
	.zero		0
	.zero		64


//--------------------- .nv.constant0._Z17convolution2D_GPUPjS_iii --------------------------
	.section	.nv.constant0._Z17convolution2D_GPUPjS_iii,"a",@progbits
	.sectionflags	@""
	.align	4
.nv.constant0._Z17convolution2D_GPUPjS_iii:
	.zero		924


//--------------------- SYMBOLS --------------------------

	.type		.nv.reservedSmem.offset0,@object
	.size		.nv.reservedSmem.offset0,0x4
